//
// Generated by NVIDIA NVVM Compiler
//
// Compiler Build ID: CL-36424714
// Cuda compilation tools, release 13.0, V13.0.88
// Based on NVVM 20.0.0
//

.version 9.0
.target sm_100
.address_size 64

	// .globl	_Z12cdItoaDevicePjP10StringData

.visible .entry _Z12cdItoaDevicePjP10StringData(
	.param .u64 .ptr .align 1 _Z12cdItoaDevicePjP10StringData_param_0,
	.param .u64 .ptr .align 1 _Z12cdItoaDevicePjP10StringData_param_1
)
{
	.local .align 1 .b8 	__local_depot0[11];
	.reg .b64 	%SP;
	.reg .b64 	%SPL;
	.reg .pred 	%p<3>;
	.reg .b16 	%rs<8>;
	.reg .b32 	%r<20>;
	.reg .b64 	%rd<16>;

	mov.u64 	%SPL, __local_depot0;
	ld.param.u64 	%rd5, [_Z12cdItoaDevicePjP10StringData_param_0];
	ld.param.u64 	%rd6, [_Z12cdItoaDevicePjP10StringData_param_1];
	cvta.to.global.u64 	%rd7, %rd6;
	cvta.to.global.u64 	%rd8, %rd5;
	add.u64 	%rd1, %SPL, 0;
	mov.u32 	%r9, %ctaid.x;
	mov.u32 	%r10, %ntid.x;
	mov.u32 	%r11, %tid.x;
	mad.lo.s32 	%r12, %r9, %r10, %r11;
	mul.wide.s32 	%rd10, %r12, 4;
	add.s64 	%rd11, %rd8, %rd10;
	ld.global.u32 	%r18, [%rd11];
	mul.wide.s32 	%rd12, %r12, 11;
	add.s64 	%rd2, %rd7, %rd12;
	mov.b16 	%rs4, 0;
	st.local.u8 	[%rd1+10], %rs4;
	mov.b32 	%r17, 9;
$L__BB0_1:
	mul.hi.u32 	%r13, %r18, -858993459;
	shr.u32 	%r4, %r13, 3;
	mul.lo.s32 	%r14, %r4, 10;
	sub.s32 	%r15, %r18, %r14;
	cvt.u16.u32 	%rs5, %r15;
	add.s16 	%rs7, %rs5, 48;
	cvt.s64.s32 	%rd13, %r17;
	add.s64 	%rd3, %rd1, %rd13;
	st.local.u8 	[%rd3], %rs7;
	add.s32 	%r17, %r17, -1;
	setp.gt.u32 	%p1, %r18, 9;
	mov.u32 	%r18, %r4;
	@%p1 bra 	$L__BB0_1;
	mov.b32 	%r19, 0;
$L__BB0_3:
	cvt.u64.u32 	%rd14, %r19;
	add.s64 	%rd4, %rd2, %rd14;
	st.global.u8 	[%rd4], %rs7;
	add.s32 	%r19, %r19, 1;
	add.s64 	%rd15, %rd3, %rd14;
	ld.local.u8 	%rs7, [%rd15+1];
	setp.ne.s16 	%p2, %rs7, 0;
	@%p2 bra 	$L__BB0_3;
	mov.b16 	%rs6, 0;
	st.global.u8 	[%rd4+1], %rs6;
	ret;

}


// ===== COMPILED SASS (sm_100) =====

	.target	sm_100

	.elftype	@"ET_EXEC"


//--------------------- .note.nv.tkinfo           --------------------------
	.section	.note.nv.tkinfo,"",@"SHT_NOTE"
	.sectionflags	@"SHF_NOTE_NV_TKINFO"
	.tkinfo
        /*0018*/ 	.word	0x00000002
        /*0030*/ 	.string	""
        /*0030*/ 	.string	"ptxas"
        /*0030*/ 	.string	"Cuda compilation tools, release 13.0, V13.0.88"
        /*0030*/ 	.string	"Build cuda_13.0.r13.0/compiler.36424714_0"
        /*0030*/ 	.string	"-arch sm_100 -m 64 "



//--------------------- .note.nv.cuinfo           --------------------------
	.section	.note.nv.cuinfo,"",@"SHT_NOTE"
	.sectionflags	@"SHF_NOTE_NV_CUINFO"
        /*0018*/ 	.short	0x0002
        /*001a*/ 	.short	0x0064
        /*001c*/ 	.short	0x0082
	.zero		2


//--------------------- .nv.info                  --------------------------
	.section	.nv.info,"",@"SHT_CUDA_INFO"
	.align	4


	//----- nvinfo : EIATTR_REGCOUNT
	.align		4
        /*0000*/ 	.byte	0x04, 0x2f
        /*0002*/ 	.short	(.L_1 - .L_0)
	.align		4
.L_0:
        /*0004*/ 	.word	index@(_Z12cdItoaDevicePjP10StringData)
        /*0008*/ 	.word	0x0000000c


	//----- nvinfo : EIATTR_FRAME_SIZE
	.align		4
.L_1:
        /*000c*/ 	.byte	0x04, 0x11
        /*000e*/ 	.short	(.L_3 - .L_2)
	.align		4
.L_2:
        /*0010*/ 	.word	index@(_Z12cdItoaDevicePjP10StringData)
        /*0014*/ 	.word	0x00000010


	//----- nvinfo : EIATTR_MIN_STACK_SIZE
	.align		4
.L_3:
        /*0018*/ 	.byte	0x04, 0x12
        /*001a*/ 	.short	(.L_5 - .L_4)
	.align		4
.L_4:
        /*001c*/ 	.word	index@(_Z12cdItoaDevicePjP10StringData)
        /*0020*/ 	.word	0x00000010
.L_5:


//--------------------- .nv.compat                --------------------------
	.section	.nv.compat,"",@"SHT_CUDA_COMPAT_INFO"
	.align	4
        /*0000*/ 	.byte	0x02, 0x09, 0x00, 0x00, 0x02, 0x02, 0x01, 0x00, 0x02, 0x05, 0x05, 0x00, 0x03, 0x07, 0x01, 0x01
        /*0010*/ 	.byte	0x02, 0x03, 0x00, 0x00, 0x02, 0x06, 0x01, 0x00, 0x04, 0x0b, 0x08, 0x00, 0x09, 0x00, 0x00, 0x00
        /*0020*/ 	.byte	0x00, 0x00, 0x00, 0x00


//--------------------- .nv.info._Z12cdItoaDevicePjP10StringData --------------------------
	.section	.nv.info._Z12cdItoaDevicePjP10StringData,"",@"SHT_CUDA_INFO"
	.sectionflags	@""
	.align	4


	//----- nvinfo : EIATTR_CUDA_API_VERSION
	.align		4
        /*0000*/ 	.byte	0x04, 0x37
        /*0002*/ 	.short	(.L_7 - .L_6)
.L_6:
        /*0004*/ 	.word	0x00000082


	//----- nvinfo : EIATTR_KPARAM_INFO
	.align		4
.L_7:
        /*0008*/ 	.byte	0x04, 0x17
        /*000a*/ 	.short	(.L_9 - .L_8)
.L_8:
        /*000c*/ 	.word	0x00000000
        /*0010*/ 	.short	0x0001
        /*0012*/ 	.short	0x0008
        /*0014*/ 	.byte	0x00, 0xf5, 0x21, 0x00


	//----- nvinfo : EIATTR_KPARAM_INFO
	.align		4
.L_9:
        /*0018*/ 	.byte	0x04, 0x17
        /*001a*/ 	.short	(.L_11 - .L_10)
.L_10:
        /*001c*/ 	.word	0x00000000
        /*0020*/ 	.short	0x0000
        /*0022*/ 	.short	0x0000
        /*0024*/ 	.byte	0x00, 0xf5, 0x21, 0x00


	//----- nvinfo : EIATTR_SPARSE_MMA_MASK
	.align		4
.L_11:
        /*0028*/ 	.byte	0x03, 0x50
        /*002a*/ 	.short	0x0000


	//----- nvinfo : EIATTR_MAXREG_COUNT
	.align		4
        /*002c*/ 	.byte	0x03, 0x1b
        /*002e*/ 	.short	0x00ff


	//----- nvinfo : EIATTR_MERCURY_ISA_VERSION
	.align		4
        /*0030*/ 	.byte	0x03, 0x5f
        /*0032*/ 	.short	0x0101


	//----- nvinfo : EIATTR_VRC_CTA_INIT_COUNT
	.align		4
        /*0034*/ 	.byte	0x02, 0x4a
	.zero		1
	.zero		1


	//----- nvinfo : EIATTR_EXIT_INSTR_OFFSETS
	.align		4
        /*0038*/ 	.byte	0x04, 0x1c
        /*003a*/ 	.short	(.L_13 - .L_12)


	//   ....[0]....
.L_12:
        /*003c*/ 	.word	0x00000270


	//----- nvinfo : EIATTR_CRS_STACK_SIZE
	.align		4
.L_13:
        /*0040*/ 	.byte	0x04, 0x1e
        /*0042*/ 	.short	(.L_15 - .L_14)
.L_14:
        /*0044*/ 	.word	0x00000000


	//----- nvinfo : EIATTR_CBANK_PARAM_SIZE
	.align		4
.L_15:
        /*0048*/ 	.byte	0x03, 0x19
        /*004a*/ 	.short	0x0010


	//----- nvinfo : EIATTR_PARAM_CBANK
	.align		4
        /*004c*/ 	.byte	0x04, 0x0a
        /*004e*/ 	.short	(.L_17 - .L_16)
	.align		4
.L_16:
        /*0050*/ 	.word	index@(.nv.constant0._Z12cdItoaDevicePjP10StringData)
        /*0054*/ 	.short	0x0380
        /*0056*/ 	.short	0x0010


	//----- nvinfo : EIATTR_SW_WAR
	.align		4
.L_17:
        /*0058*/ 	.byte	0x04, 0x36
        /*005a*/ 	.short	(.L_19 - .L_18)
.L_18:
        /*005c*/ 	.word	0x00000008
.L_19:


//--------------------- .nv.callgraph             --------------------------
	.section	.nv.callgraph,"",@"SHT_CUDA_CALLGRAPH"
	.align	4
	.sectionentsize	8
	.align		4
        /*0000*/ 	.word	0x00000000
	.align		4
        /*0004*/ 	.word	0xffffffff
	.align		4
        /*0008*/ 	.word	0x00000000
	.align		4
        /*000c*/ 	.word	0xfffffffe
	.align		4
        /*0010*/ 	.word	0x00000000
	.align		4
        /*0014*/ 	.word	0xfffffffd
	.align		4
        /*0018*/ 	.word	0x00000000
	.align		4
        /*001c*/ 	.word	0xfffffffc


//--------------------- .text._Z12cdItoaDevicePjP10StringData --------------------------
	.section	.text._Z12cdItoaDevicePjP10StringData,"ax",@progbits
	.align	128
        .global         _Z12cdItoaDevicePjP10StringData
        .type           _Z12cdItoaDevicePjP10StringData,@function
        .size           _Z12cdItoaDevicePjP10StringData,(.L_x_5 - _Z12cdItoaDevicePjP10StringData)
        .other          _Z12cdItoaDevicePjP10StringData,@"STO_CUDA_ENTRY STV_DEFAULT"
_Z12cdItoaDevicePjP10StringData:
.text._Z12cdItoaDevicePjP10StringData:
[----:B------:R-:W0:Y:S01]  /*0000*/  LDC R1, c[0x0][0x37c] ;  /* 0x0000df00ff017b82 */ /* 0x000e220000000800 */
[----:B------:R-:W1:Y:S07]  /*0010*/  S2R R0, SR_TID.X ;  /* 0x0000000000007919 */ /* 0x000e6e0000002100 */
[----:B------:R-:W1:Y:S01]  /*0020*/  S2UR UR6, SR_CTAID.X ;  /* 0x00000000000679c3 */ /* 0x000e620000002500 */
[----:B------:R-:W2:Y:S01]  /*0030*/  LDCU.64 UR4, c[0x0][0x358] ;  /* 0x00006b00ff0477ac */ /* 0x000ea20008000a00 */
[----:B0-----:R-:W-:-:S06]  /*0040*/  VIADD R1, R1, 0xfffffff0 ;  /* 0xfffffff001017836 */ /* 0x001fcc0000000000 */
[----:B------:R-:W1:Y:S08]  /*0050*/  LDC R7, c[0x0][0x360] ;  /* 0x0000d800ff077b82 */ /* 0x000e700000000800 */
[----:B------:R-:W0:Y:S08]  /*0060*/  LDC.64 R4, c[0x0][0x380] ;  /* 0x0000e000ff047b82 */ /* 0x000e300000000a00 */
[----:B------:R-:W3:Y:S01]  /*0070*/  LDC.64 R2, c[0x0][0x388] ;  /* 0x0000e200ff027b82 */ /* 0x000ee20000000a00 */
[----:B-1----:R-:W-:-:S04]  /*0080*/  IMAD R7, R7, UR6, R0 ;  /* 0x0000000607077c24 */ /* 0x002fc8000f8e0200 */
[----:B0-----:R-:W-:-:S06]  /*0090*/  IMAD.WIDE R4, R7, 0x4, R4 ;  /* 0x0000000407047825 */ /* 0x001fcc00078e0204 */
[----:B--2---:R0:W5:Y:S01]  /*00a0*/  LDG.E R4, desc[UR4][R4.64] ;  /* 0x0000000404047981 */ /* 0x004162000c1e1900 */
[----:B------:R-:W-:Y:S01]  /*00b0*/  BSSY.RECONVERGENT B0, `(.L_x_0) ;  /* 0x000000e000007945 */ /* 0x000fe20003800200 */
[----:B---3--:R-:W-:Y:S02]  /*00c0*/  IMAD.WIDE R2, R7, 0xb, R2 ;  /* 0x0000000b07027825 */ /* 0x008fe400078e0202 */
[----:B------:R0:W-:Y:S02]  /*00d0*/  STL.U8 [R1+0xa], RZ ;  /* 0x00000aff01007387 */ /* 0x0001e40000100000 */
[----:B------:R-:W-:-:S07]  /*00e0*/  IMAD.MOV.U32 R0, RZ, RZ, 0x9 ;  /* 0x00000009ff007424 */ /* 0x000fce00078e00ff */
.L_x_1:
[C---:B0----5:R-:W-:Y:S01]  /*00f0*/  IMAD.HI.U32 R5, R4.reuse, -0x33333333, RZ ;  /* 0xcccccccd04057827 */ /* 0x061fe200078e00ff */
[----:B-1----:R-:W-:Y:S02]  /*0100*/  IADD3 R8, PT, PT, R1, R0, RZ ;  /* 0x0000000001087210 */ /* 0x002fe40007ffe0ff */
[----:B------:R-:W-:Y:S02]  /*0110*/  ISETP.GT.U32.AND P0, PT, R4, 0x9, PT ;  /* 0x000000090400780c */ /* 0x000fe40003f04070 */
[----:B------:R-:W-:Y:S02]  /*0120*/  SHF.R.U32.HI R5, RZ, 0x3, R5 ;  /* 0x00000003ff057819 */ /* 0x000fe40000011605 */
[----:B------:R-:W-:-:S03]  /*0130*/  IADD3 R0, PT, PT, R0, -0x1, RZ ;  /* 0xffffffff00007810 */ /* 0x000fc60007ffe0ff */
[----:B------:R-:W-:Y:S02]  /*0140*/  IMAD R6, R5, -0xa, R4 ;  /* 0xfffffff605067824 */ /* 0x000fe400078e0204 */
[----:B------:R-:W-:Y:S02]  /*0150*/  IMAD.MOV.U32 R4, RZ, RZ, R5 ;  /* 0x000000ffff047224 */ /* 0x000fe400078e0005 */
[----:B------:R-:W-:-:S05]  /*0160*/  VIADD R6, R6, 0x30 ;  /* 0x0000003006067836 */ /* 0x000fca0000000000 */
[----:B------:R1:W-:Y:S01]  /*0170*/  STL.U8 [R8], R6 ;  /* 0x0000000608007387 */ /* 0x0003e20000100000 */
[----:B------:R-:W-:Y:S05]  /*0180*/  @P0 BRA `(.L_x_1) ;  /* 0xfffffffc00d80947 */ /* 0x000fea000383ffff */
[----:B------:R-:W-:Y:S05]  /*0190*/  BSYNC.RECONVERGENT B0 ;  /* 0x0000000000007941 */ /* 0x000fea0003800200 */
.L_x_0:
[----:B------:R-:W-:Y:S01]  /*01a0*/  HFMA2 R9, -RZ, RZ, 0, 0 ;  /* 0x00000000ff097431 */ /* 0x000fe200000001ff */
[----:B------:R-:W-:Y:S01]  /*01b0*/  BSSY.RECONVERGENT B0, `(.L_x_2) ;  /* 0x000000a000007945 */ /* 0x000fe20003800200 */
[----:B------:R-:W-:-:S07]  /*01c0*/  PRMT R7, R6, 0x7610, R7 ;  /* 0x0000761006077816 */ /* 0x000fce0000000007 */
.L_x_3:
[----:B------:R-:W-:Y:S02]  /*01d0*/  IADD3 R4, P0, PT, R2, R9, RZ ;  /* 0x0000000902047210 */ /* 0x000fe40007f1e0ff */
[----:B------:R-:W-:-:S03]  /*01e0*/  IADD3 R0, PT, PT, R9, R8, RZ ;  /* 0x0000000809007210 */ /* 0x000fc60007ffe0ff */
[----:B------:R-:W-:-:S05]  /*01f0*/  IMAD.X R5, RZ, RZ, R3, P0 ;  /* 0x000000ffff057224 */ /* 0x000fca00000e0603 */
[----:B------:R0:W-:Y:S04]  /*0200*/  STG.E.U8 desc[UR4][R4.64], R7 ;  /* 0x0000000704007986 */ /* 0x0001e8000c101104 */
[----:B0-----:R-:W2:Y:S01]  /*0210*/  LDL.U8 R7, [R0+0x1] ;  /* 0x0000010000077983 */ /* 0x001ea20000100000 */
[----:B------:R-:W-:Y:S02]  /*0220*/  IADD3 R9, PT, PT, R9, 0x1, RZ ;  /* 0x0000000109097810 */ /* 0x000fe40007ffe0ff */
[----:B--2---:R-:W-:-:S13]  /*0230*/  ISETP.NE.AND P0, PT, R7, RZ, PT ;  /* 0x000000ff0700720c */ /* 0x004fda0003f05270 */
[----:B------:R-:W-:Y:S05]  /*0240*/  @P0 BRA `(.L_x_3) ;  /* 0xfffffffc00e00947 */ /* 0x000fea000383ffff */
[----:B------:R-:W-:Y:S05]  /*0250*/  BSYNC.RECONVERGENT B0 ;  /* 0x0000000000007941 */ /* 0x000fea0003800200 */
.L_x_2:
[----:B------:R-:W-:Y:S01]  /*0260*/  STG.E.U8 desc[UR4][R4.64+0x1], RZ ;  /* 0x000001ff04007986 */ /* 0x000fe2000c101104 */
[----:B------:R-:W-:Y:S05]  /*0270*/  EXIT ;  /* 0x000000000000794d */ /* 0x000fea0003800000 */
.L_x_4:
[----:B------:R-:W-:-:S00]  /*0280*/  BRA `(.L_x_4) ;  /* 0xfffffffc00fc7947 */ /* 0x000fc0000383ffff */
[----:B------:R-:W-:-:S00]  /*0290*/  NOP ;  /* 0x0000000000007918 */ /* 0x000fc00000000000 */
        /* <DEDUP_REMOVED lines=14> */
.L_x_5:


//--------------------- .nv.shared.reserved.0     --------------------------
	.section	.nv.shared.reserved.0,"aw",@nobits
	.weak		__nv_reservedSMEM_offset_0_alias
	.size		__nv_reservedSMEM_offset_0_alias, 0, 64
	.other		__nv_reservedSMEM_offset_0_alias,@"STO_CUDA_RESERVED_SHARED STV_DEFAULT"
__nv_reservedSMEM_offset_0_alias:
	.zero		0
	.zero		64


//--------------------- .nv.constant0._Z12cdItoaDevicePjP10StringData --------------------------
	.section	.nv.constant0._Z12cdItoaDevicePjP10StringData,"a",@progbits
	.sectionflags	@""
	.align	4
.nv.constant0._Z12cdItoaDevicePjP10StringData:
	.zero		912


//--------------------- SYMBOLS --------------------------

	.type		.nv.reservedSmem.offset0,@object
	.size		.nv.reservedSmem.offset0,0x4
